//
// Generated by NVIDIA NVVM Compiler
//
// Compiler Build ID: CL-36424714
// Cuda compilation tools, release 13.0, V13.0.88
// Based on NVVM 20.0.0
//

.version 9.0
.target sm_100
.address_size 64

	// .globl	_Z9histogramPiS_

.visible .entry _Z9histogramPiS_(
	.param .u64 .ptr .align 1 _Z9histogramPiS__param_0,
	.param .u64 .ptr .align 1 _Z9histogramPiS__param_1
)
{
	.reg .pred 	%p<2>;
	.reg .b32 	%r<13>;
	.reg .b64 	%rd<9>;

	ld.param.u64 	%rd1, [_Z9histogramPiS__param_0];
	ld.param.u64 	%rd2, [_Z9histogramPiS__param_1];
	mov.u32 	%r2, %tid.x;
	mov.u32 	%r3, %ctaid.x;
	mov.u32 	%r4, %ntid.x;
	mad.lo.s32 	%r1, %r3, %r4, %r2;
	setp.gt.s32 	%p1, %r1, 999999;
	@%p1 bra 	$L__BB0_2;
	cvta.to.global.u64 	%rd3, %rd1;
	cvta.to.global.u64 	%rd4, %rd2;
	mul.wide.s32 	%rd5, %r1, 4;
	add.s64 	%rd6, %rd3, %rd5;
	ld.global.u32 	%r5, [%rd6];
	mul.hi.s32 	%r6, %r5, 1717986919;
	shr.u32 	%r7, %r6, 31;
	shr.s32 	%r8, %r6, 2;
	add.s32 	%r9, %r8, %r7;
	mul.lo.s32 	%r10, %r9, 10;
	sub.s32 	%r11, %r5, %r10;
	mul.wide.s32 	%rd7, %r11, 4;
	add.s64 	%rd8, %rd4, %rd7;
	atom.global.add.u32 	%r12, [%rd8+-4], 1;
$L__BB0_2:
	ret;

}


// ===== COMPILED SASS (sm_100) =====

	.target	sm_100

	.elftype	@"ET_EXEC"


//--------------------- .note.nv.tkinfo           --------------------------
	.section	.note.nv.tkinfo,"",@"SHT_NOTE"
	.sectionflags	@"SHF_NOTE_NV_TKINFO"
	.tkinfo
        /*0018*/ 	.word	0x00000002
        /*0030*/ 	.string	""
        /*0030*/ 	.string	"ptxas"
        /*0030*/ 	.string	"Cuda compilation tools, release 13.0, V13.0.88"
        /*0030*/ 	.string	"Build cuda_13.0.r13.0/compiler.36424714_0"
        /*0030*/ 	.string	"-arch sm_100 -m 64 "



//--------------------- .note.nv.cuinfo           --------------------------
	.section	.note.nv.cuinfo,"",@"SHT_NOTE"
	.sectionflags	@"SHF_NOTE_NV_CUINFO"
        /*0018*/ 	.short	0x0002
        /*001a*/ 	.short	0x0064
        /*001c*/ 	.short	0x0082
	.zero		2


//--------------------- .nv.info                  --------------------------
	.section	.nv.info,"",@"SHT_CUDA_INFO"
	.align	4


	//----- nvinfo : EIATTR_REGCOUNT
	.align		4
        /*0000*/ 	.byte	0x04, 0x2f
        /*0002*/ 	.short	(.L_1 - .L_0)
	.align		4
.L_0:
        /*0004*/ 	.word	index@(_Z9histogramPiS_)
        /*0008*/ 	.word	0x0000000c


	//----- nvinfo : EIATTR_FRAME_SIZE
	.align		4
.L_1:
        /*000c*/ 	.byte	0x04, 0x11
        /*000e*/ 	.short	(.L_3 - .L_2)
	.align		4
.L_2:
        /*0010*/ 	.word	index@(_Z9histogramPiS_)
        /*0014*/ 	.word	0x00000000


	//----- nvinfo : EIATTR_MIN_STACK_SIZE
	.align		4
.L_3:
        /*0018*/ 	.byte	0x04, 0x12
        /*001a*/ 	.short	(.L_5 - .L_4)
	.align		4
.L_4:
        /*001c*/ 	.word	index@(_Z9histogramPiS_)
        /*0020*/ 	.word	0x00000000
.L_5:


//--------------------- .nv.compat                --------------------------
	.section	.nv.compat,"",@"SHT_CUDA_COMPAT_INFO"
	.align	4
        /*0000*/ 	.byte	0x02, 0x09, 0x00, 0x00, 0x02, 0x02, 0x01, 0x00, 0x02, 0x05, 0x05, 0x00, 0x03, 0x07, 0x01, 0x01
        /*0010*/ 	.byte	0x02, 0x03, 0x00, 0x00, 0x02, 0x06, 0x01, 0x00, 0x04, 0x0b, 0x08, 0x00, 0x09, 0x00, 0x00, 0x00
        /*0020*/ 	.byte	0x00, 0x00, 0x00, 0x00


//--------------------- .nv.info._Z9histogramPiS_ --------------------------
	.section	.nv.info._Z9histogramPiS_,"",@"SHT_CUDA_INFO"
	.sectionflags	@""
	.align	4


	//----- nvinfo : EIATTR_CUDA_API_VERSION
	.align		4
        /*0000*/ 	.byte	0x04, 0x37
        /*0002*/ 	.short	(.L_7 - .L_6)
.L_6:
        /*0004*/ 	.word	0x00000082


	//----- nvinfo : EIATTR_KPARAM_INFO
	.align		4
.L_7:
        /*0008*/ 	.byte	0x04, 0x17
        /*000a*/ 	.short	(.L_9 - .L_8)
.L_8:
        /*000c*/ 	.word	0x00000000
        /*0010*/ 	.short	0x0001
        /*0012*/ 	.short	0x0008
        /*0014*/ 	.byte	0x00, 0xf5, 0x21, 0x00


	//----- nvinfo : EIATTR_KPARAM_INFO
	.align		4
.L_9:
        /*0018*/ 	.byte	0x04, 0x17
        /*001a*/ 	.short	(.L_11 - .L_10)
.L_10:
        /*001c*/ 	.word	0x00000000
        /*0020*/ 	.short	0x0000
        /*0022*/ 	.short	0x0000
        /*0024*/ 	.byte	0x00, 0xf5, 0x21, 0x00


	//----- nvinfo : EIATTR_SPARSE_MMA_MASK
	.align		4
.L_11:
        /*0028*/ 	.byte	0x03, 0x50
        /*002a*/ 	.short	0x0000


	//----- nvinfo : EIATTR_MAXREG_COUNT
	.align		4
        /*002c*/ 	.byte	0x03, 0x1b
        /*002e*/ 	.short	0x00ff


	//----- nvinfo : EIATTR_MERCURY_ISA_VERSION
	.align		4
        /*0030*/ 	.byte	0x03, 0x5f
        /*0032*/ 	.short	0x0101


	//----- nvinfo : EIATTR_VRC_CTA_INIT_COUNT
	.align		4
        /*0034*/ 	.byte	0x02, 0x4a
	.zero		1
	.zero		1


	//----- nvinfo : EIATTR_EXIT_INSTR_OFFSETS
	.align		4
        /*0038*/ 	.byte	0x04, 0x1c
        /*003a*/ 	.short	(.L_13 - .L_12)


	//   ....[0]....
.L_12:
        /*003c*/ 	.word	0x00000060


	//   ....[1]....
        /*0040*/ 	.word	0x00000130


	//----- nvinfo : EIATTR_CBANK_PARAM_SIZE
	.align		4
.L_13:
        /*0044*/ 	.byte	0x03, 0x19
        /*0046*/ 	.short	0x0010


	//----- nvinfo : EIATTR_PARAM_CBANK
	.align		4
        /*0048*/ 	.byte	0x04, 0x0a
        /*004a*/ 	.short	(.L_15 - .L_14)
	.align		4
.L_14:
        /*004c*/ 	.word	index@(.nv.constant0._Z9histogramPiS_)
        /*0050*/ 	.short	0x0380
        /*0052*/ 	.short	0x0010


	//----- nvinfo : EIATTR_SW_WAR
	.align		4
.L_15:
        /*0054*/ 	.byte	0x04, 0x36
        /*0056*/ 	.short	(.L_17 - .L_16)
.L_16:
        /*0058*/ 	.word	0x00000008
.L_17:


//--------------------- .nv.callgraph             --------------------------
	.section	.nv.callgraph,"",@"SHT_CUDA_CALLGRAPH"
	.align	4
	.sectionentsize	8
	.align		4
        /*0000*/ 	.word	0x00000000
	.align		4
        /*0004*/ 	.word	0xffffffff
	.align		4
        /*0008*/ 	.word	0x00000000
	.align		4
        /*000c*/ 	.word	0xfffffffe
	.align		4
        /*0010*/ 	.word	0x00000000
	.align		4
        /*0014*/ 	.word	0xfffffffd
	.align		4
        /*0018*/ 	.word	0x00000000
	.align		4
        /*001c*/ 	.word	0xfffffffc


//--------------------- .text._Z9histogramPiS_    --------------------------
	.section	.text._Z9histogramPiS_,"ax",@progbits
	.align	128
        .global         _Z9histogramPiS_
        .type           _Z9histogramPiS_,@function
        .size           _Z9histogramPiS_,(.L_x_1 - _Z9histogramPiS_)
        .other          _Z9histogramPiS_,@"STO_CUDA_ENTRY STV_DEFAULT"
_Z9histogramPiS_:
.text._Z9histogramPiS_:
[----:B------:R-:W-:Y:S01]  /*0000*/  LDC R1, c[0x0][0x37c] ;  /* 0x0000df00ff017b82 */ /* 0x000fe20000000800 */
[----:B------:R-:W0:Y:S07]  /*0010*/  S2R R5, SR_TID.X ;  /* 0x0000000000057919 */ /* 0x000e2e0000002100 */
[----:B------:R-:W0:Y:S08]  /*0020*/  S2UR UR4, SR_CTAID.X ;  /* 0x00000000000479c3 */ /* 0x000e300000002500 */
[----:B------:R-:W0:Y:S02]  /*0030*/  LDC R0, c[0x0][0x360] ;  /* 0x0000d800ff007b82 */ /* 0x000e240000000800 */
[----:B0-----:R-:W-:-:S05]  /*0040*/  IMAD R5, R0, UR4, R5 ;  /* 0x0000000400057c24 */ /* 0x001fca000f8e0205 */
[----:B------:R-:W-:-:S13]  /*0050*/  ISETP.GT.AND P0, PT, R5, 0xf423f, PT ;  /* 0x000f423f0500780c */ /* 0x000fda0003f04270 */
[----:B------:R-:W-:Y:S05]  /*0060*/  @P0 EXIT ;  /* 0x000000000000094d */ /* 0x000fea0003800000 */
[----:B------:R-:W0:Y:S01]  /*0070*/  LDC.64 R2, c[0x0][0x380] ;  /* 0x0000e000ff027b82 */ /* 0x000e220000000a00 */
[----:B------:R-:W1:Y:S01]  /*0080*/  LDCU.64 UR4, c[0x0][0x358] ;  /* 0x00006b00ff0477ac */ /* 0x000e620008000a00 */
[----:B0-----:R-:W-:-:S06]  /*0090*/  IMAD.WIDE R2, R5, 0x4, R2 ;  /* 0x0000000405027825 */ /* 0x001fcc00078e0202 */
[----:B------:R-:W0:Y:S01]  /*00a0*/  LDC.64 R4, c[0x0][0x388] ;  /* 0x0000e200ff047b82 */ /* 0x000e220000000a00 */
[----:B-1----:R-:W2:Y:S01]  /*00b0*/  LDG.E R2, desc[UR4][R2.64] ;  /* 0x0000000402027981 */ /* 0x002ea2000c1e1900 */
[----:B------:R-:W-:Y:S02]  /*00c0*/  HFMA2 R9, -RZ, RZ, 0, 5.9604644775390625e-08 ;  /* 0x00000001ff097431 */ /* 0x000fe400000001ff */
[----:B--2---:R-:W-:-:S05]  /*00d0*/  IMAD.HI R0, R2, 0x66666667, RZ ;  /* 0x6666666702007827 */ /* 0x004fca00078e02ff */
[----:B------:R-:W-:-:S04]  /*00e0*/  SHF.R.U32.HI R7, RZ, 0x1f, R0 ;  /* 0x0000001fff077819 */ /* 0x000fc80000011600 */
[----:B------:R-:W-:-:S05]  /*00f0*/  LEA.HI.SX32 R7, R0, R7, 0x1e ;  /* 0x0000000700077211 */ /* 0x000fca00078ff2ff */
[----:B------:R-:W-:-:S04]  /*0100*/  IMAD R7, R7, -0xa, R2 ;  /* 0xfffffff607077824 */ /* 0x000fc800078e0202 */
[----:B0-----:R-:W-:-:S05]  /*0110*/  IMAD.WIDE R4, R7, 0x4, R4 ;  /* 0x0000000407047825 */ /* 0x001fca00078e0204 */
[----:B------:R-:W-:Y:S01]  /*0120*/  REDG.E.ADD.STRONG.GPU desc[UR4][R4.64+-0x4], R9 ;  /* 0xfffffc090400798e */ /* 0x000fe2000c12e104 */
[----:B------:R-:W-:Y:S05]  /*0130*/  EXIT ;  /* 0x000000000000794d */ /* 0x000fea0003800000 */
.L_x_0:
[----:B------:R-:W-:-:S00]  /*0140*/  BRA `(.L_x_0) ;  /* 0xfffffffc00fc7947 */ /* 0x000fc0000383ffff */
[----:B------:R-:W-:-:S00]  /*0150*/  NOP ;  /* 0x0000000000007918 */ /* 0x000fc00000000000 */
        /* <DEDUP_REMOVED lines=10> */
.L_x_1:


//--------------------- .nv.shared.reserved.0     --------------------------
	.section	.nv.shared.reserved.0,"aw",@nobits
	.weak		__nv_reservedSMEM_offset_0_alias
	.size		__nv_reservedSMEM_offset_0_alias, 0, 64
	.other		__nv_reservedSMEM_offset_0_alias,@"STO_CUDA_RESERVED_SHARED STV_DEFAULT"
__nv_reservedSMEM_offset_0_alias:
	.zero		0
	.zero		64


//--------------------- .nv.constant0._Z9histogramPiS_ --------------------------
	.section	.nv.constant0._Z9histogramPiS_,"a",@progbits
	.sectionflags	@""
	.align	4
.nv.constant0._Z9histogramPiS_:
	.zero		912


//--------------------- SYMBOLS --------------------------

	.type		.nv.reservedSmem.offset0,@object
	.size		.nv.reservedSmem.offset0,0x4
